//
// Generated by NVIDIA NVVM Compiler
//
// Compiler Build ID: CL-36424714
// Cuda compilation tools, release 13.0, V13.0.88
// Based on NVVM 20.0.0
//

.version 9.0
.target sm_100
.address_size 64

	// .globl	_Z18lookuptable_kernelP6float2S0_P4int2S0_

.visible .entry _Z18lookuptable_kernelP6float2S0_P4int2S0_(
	.param .u64 .ptr .align 1 _Z18lookuptable_kernelP6float2S0_P4int2S0__param_0,
	.param .u64 .ptr .align 1 _Z18lookuptable_kernelP6float2S0_P4int2S0__param_1,
	.param .u64 .ptr .align 1 _Z18lookuptable_kernelP6float2S0_P4int2S0__param_2,
	.param .u64 .ptr .align 1 _Z18lookuptable_kernelP6float2S0_P4int2S0__param_3
)
{
	.reg .pred 	%p<5>;
	.reg .b32 	%r<15>;
	.reg .b32 	%f<30>;
	.reg .b64 	%rd<21>;
	.reg .b64 	%fd<17>;

	ld.param.u64 	%rd7, [_Z18lookuptable_kernelP6float2S0_P4int2S0__param_0];
	ld.param.u64 	%rd8, [_Z18lookuptable_kernelP6float2S0_P4int2S0__param_1];
	ld.param.u64 	%rd5, [_Z18lookuptable_kernelP6float2S0_P4int2S0__param_2];
	ld.param.u64 	%rd6, [_Z18lookuptable_kernelP6float2S0_P4int2S0__param_3];
	cvta.to.global.u64 	%rd1, %rd8;
	cvta.to.global.u64 	%rd2, %rd7;
	mov.u32 	%r7, %ctaid.x;
	mov.u32 	%r8, %ntid.x;
	mov.u32 	%r9, %tid.x;
	mad.lo.s32 	%r1, %r7, %r8, %r9;
	setp.gt.s32 	%p1, %r1, 16639;
	@%p1 bra 	$L__BB0_6;
	mul.lo.s32 	%r2, %r1, 1003;
	cvta.to.global.u64 	%rd3, %rd5;
	mov.f32 	%f29, 0f00000000;
	mov.b32 	%r14, 1;
	mov.f32 	%f28, %f29;
$L__BB0_2:
	add.s32 	%r11, %r14, %r2;
	mul.wide.s32 	%rd9, %r11, 8;
	add.s64 	%rd4, %rd3, %rd9;
	ld.global.u32 	%r4, [%rd4];
	setp.eq.s32 	%p2, %r4, -1;
	@%p2 bra 	$L__BB0_5;
	ld.global.u32 	%r12, [%rd4+4];
	mul.wide.s32 	%rd10, %r12, 8;
	add.s64 	%rd11, %rd2, %rd10;
	ld.global.v2.f32 	{%f10, %f11}, [%rd11];
	mul.wide.s32 	%rd12, %r4, 8;
	add.s64 	%rd13, %rd1, %rd12;
	ld.global.v2.f32 	{%f12, %f13}, [%rd13];
	mul.f32 	%f14, %f10, %f12;
	cvt.f64.f32 	%fd1, %f14;
	cvt.f64.f32 	%fd2, %f11;
	cvt.f64.f32 	%fd3, %f13;
	fma.rn.f64 	%fd4, %fd2, %fd3, %fd1;
	cvt.rn.f32.f64 	%f15, %fd4;
	cvt.f64.f32 	%fd5, %f10;
	mul.f32 	%f16, %f11, %f12;
	cvt.f64.f32 	%fd6, %f16;
	mul.f64 	%fd7, %fd5, %fd3;
	sub.f64 	%fd8, %fd6, %fd7;
	cvt.rn.f32.f64 	%f17, %fd8;
	add.f32 	%f28, %f28, %f15;
	sub.f32 	%f29, %f29, %f17;
	ld.global.u32 	%r5, [%rd4+8];
	setp.eq.s32 	%p3, %r5, -1;
	@%p3 bra 	$L__BB0_5;
	ld.global.u32 	%r13, [%rd4+12];
	mul.wide.s32 	%rd14, %r13, 8;
	add.s64 	%rd15, %rd2, %rd14;
	ld.global.v2.f32 	{%f18, %f19}, [%rd15];
	mul.wide.s32 	%rd16, %r5, 8;
	add.s64 	%rd17, %rd1, %rd16;
	ld.global.v2.f32 	{%f20, %f21}, [%rd17];
	mul.f32 	%f22, %f18, %f20;
	cvt.f64.f32 	%fd9, %f22;
	cvt.f64.f32 	%fd10, %f19;
	cvt.f64.f32 	%fd11, %f21;
	fma.rn.f64 	%fd12, %fd10, %fd11, %fd9;
	cvt.rn.f32.f64 	%f23, %fd12;
	cvt.f64.f32 	%fd13, %f18;
	mul.f32 	%f24, %f19, %f20;
	cvt.f64.f32 	%fd14, %f24;
	mul.f64 	%fd15, %fd13, %fd11;
	sub.f64 	%fd16, %fd14, %fd15;
	cvt.rn.f32.f64 	%f25, %fd16;
	add.f32 	%f28, %f28, %f23;
	sub.f32 	%f29, %f29, %f25;
	add.s32 	%r14, %r14, 2;
	setp.ne.s32 	%p4, %r14, 1003;
	@%p4 bra 	$L__BB0_2;
$L__BB0_5:
	cvta.to.global.u64 	%rd18, %rd6;
	mul.wide.s32 	%rd19, %r1, 8;
	add.s64 	%rd20, %rd18, %rd19;
	st.global.v2.f32 	[%rd20], {%f28, %f29};
$L__BB0_6:
	ret;

}


// ===== COMPILED SASS (sm_100) =====

	.target	sm_100

	.elftype	@"ET_EXEC"


//--------------------- .note.nv.tkinfo           --------------------------
	.section	.note.nv.tkinfo,"",@"SHT_NOTE"
	.sectionflags	@"SHF_NOTE_NV_TKINFO"
	.tkinfo
        /*0018*/ 	.word	0x00000002
        /*0030*/ 	.string	""
        /*0030*/ 	.string	"ptxas"
        /*0030*/ 	.string	"Cuda compilation tools, release 13.0, V13.0.88"
        /*0030*/ 	.string	"Build cuda_13.0.r13.0/compiler.36424714_0"
        /*0030*/ 	.string	"-arch sm_100 -m 64 "



//--------------------- .note.nv.cuinfo           --------------------------
	.section	.note.nv.cuinfo,"",@"SHT_NOTE"
	.sectionflags	@"SHF_NOTE_NV_CUINFO"
        /*0018*/ 	.short	0x0002
        /*001a*/ 	.short	0x0064
        /*001c*/ 	.short	0x0082
	.zero		2


//--------------------- .nv.info                  --------------------------
	.section	.nv.info,"",@"SHT_CUDA_INFO"
	.align	4


	//----- nvinfo : EIATTR_REGCOUNT
	.align		4
        /*0000*/ 	.byte	0x04, 0x2f
        /*0002*/ 	.short	(.L_1 - .L_0)
	.align		4
.L_0:
        /*0004*/ 	.word	index@(_Z18lookuptable_kernelP6float2S0_P4int2S0_)
        /*0008*/ 	.word	0x00000020


	//----- nvinfo : EIATTR_FRAME_SIZE
	.align		4
.L_1:
        /*000c*/ 	.byte	0x04, 0x11
        /*000e*/ 	.short	(.L_3 - .L_2)
	.align		4
.L_2:
        /*0010*/ 	.word	index@(_Z18lookuptable_kernelP6float2S0_P4int2S0_)
        /*0014*/ 	.word	0x00000000


	//----- nvinfo : EIATTR_MIN_STACK_SIZE
	.align		4
.L_3:
        /*0018*/ 	.byte	0x04, 0x12
        /*001a*/ 	.short	(.L_5 - .L_4)
	.align		4
.L_4:
        /*001c*/ 	.word	index@(_Z18lookuptable_kernelP6float2S0_P4int2S0_)
        /*0020*/ 	.word	0x00000000
.L_5:


//--------------------- .nv.compat                --------------------------
	.section	.nv.compat,"",@"SHT_CUDA_COMPAT_INFO"
	.align	4
        /*0000*/ 	.byte	0x02, 0x09, 0x00, 0x00, 0x02, 0x02, 0x01, 0x00, 0x02, 0x05, 0x05, 0x00, 0x03, 0x07, 0x01, 0x01
        /*0010*/ 	.byte	0x02, 0x03, 0x00, 0x00, 0x02, 0x06, 0x01, 0x00, 0x04, 0x0b, 0x08, 0x00, 0x01, 0x00, 0x00, 0x00
        /*0020*/ 	.byte	0x00, 0x00, 0x00, 0x00


//--------------------- .nv.info._Z18lookuptable_kernelP6float2S0_P4int2S0_ --------------------------
	.section	.nv.info._Z18lookuptable_kernelP6float2S0_P4int2S0_,"",@"SHT_CUDA_INFO"
	.sectionflags	@""
	.align	4


	//----- nvinfo : EIATTR_CUDA_API_VERSION
	.align		4
        /*0000*/ 	.byte	0x04, 0x37
        /*0002*/ 	.short	(.L_7 - .L_6)
.L_6:
        /*0004*/ 	.word	0x00000082


	//----- nvinfo : EIATTR_KPARAM_INFO
	.align		4
.L_7:
        /*0008*/ 	.byte	0x04, 0x17
        /*000a*/ 	.short	(.L_9 - .L_8)
.L_8:
        /*000c*/ 	.word	0x00000000
        /*0010*/ 	.short	0x0003
        /*0012*/ 	.short	0x0018
        /*0014*/ 	.byte	0x00, 0xf5, 0x21, 0x00


	//----- nvinfo : EIATTR_KPARAM_INFO
	.align		4
.L_9:
        /*0018*/ 	.byte	0x04, 0x17
        /*001a*/ 	.short	(.L_11 - .L_10)
.L_10:
        /*001c*/ 	.word	0x00000000
        /*0020*/ 	.short	0x0002
        /*0022*/ 	.short	0x0010
        /*0024*/ 	.byte	0x00, 0xf5, 0x21, 0x00


	//----- nvinfo : EIATTR_KPARAM_INFO
	.align		4
.L_11:
        /*0028*/ 	.byte	0x04, 0x17
        /*002a*/ 	.short	(.L_13 - .L_12)
.L_12:
        /*002c*/ 	.word	0x00000000
        /*0030*/ 	.short	0x0001
        /*0032*/ 	.short	0x0008
        /*0034*/ 	.byte	0x00, 0xf5, 0x21, 0x00


	//----- nvinfo : EIATTR_KPARAM_INFO
	.align		4
.L_13:
        /*0038*/ 	.byte	0x04, 0x17
        /*003a*/ 	.short	(.L_15 - .L_14)
.L_14:
        /*003c*/ 	.word	0x00000000
        /*0040*/ 	.short	0x0000
        /*0042*/ 	.short	0x0000
        /*0044*/ 	.byte	0x00, 0xf5, 0x21, 0x00


	//----- nvinfo : EIATTR_SPARSE_MMA_MASK
	.align		4
.L_15:
        /*0048*/ 	.byte	0x03, 0x50
        /*004a*/ 	.short	0x0000


	//----- nvinfo : EIATTR_MAXREG_COUNT
	.align		4
        /*004c*/ 	.byte	0x03, 0x1b
        /*004e*/ 	.short	0x00ff


	//----- nvinfo : EIATTR_MERCURY_ISA_VERSION
	.align		4
        /*0050*/ 	.byte	0x03, 0x5f
        /*0052*/ 	.short	0x0101


	//----- nvinfo : EIATTR_VRC_CTA_INIT_COUNT
	.align		4
        /*0054*/ 	.byte	0x02, 0x4a
	.zero		1
	.zero		1


	//----- nvinfo : EIATTR_EXIT_INSTR_OFFSETS
	.align		4
        /*0058*/ 	.byte	0x04, 0x1c
        /*005a*/ 	.short	(.L_17 - .L_16)


	//   ....[0]....
.L_16:
        /*005c*/ 	.word	0x00000060


	//   ....[1]....
        /*0060*/ 	.word	0x00000410


	//----- nvinfo : EIATTR_CRS_STACK_SIZE
	.align		4
.L_17:
        /*0064*/ 	.byte	0x04, 0x1e
        /*0066*/ 	.short	(.L_19 - .L_18)
.L_18:
        /*0068*/ 	.word	0x00000000


	//----- nvinfo : EIATTR_CBANK_PARAM_SIZE
	.align		4
.L_19:
        /*006c*/ 	.byte	0x03, 0x19
        /*006e*/ 	.short	0x0020


	//----- nvinfo : EIATTR_PARAM_CBANK
	.align		4
        /*0070*/ 	.byte	0x04, 0x0a
        /*0072*/ 	.short	(.L_21 - .L_20)
	.align		4
.L_20:
        /*0074*/ 	.word	index@(.nv.constant0._Z18lookuptable_kernelP6float2S0_P4int2S0_)
        /*0078*/ 	.short	0x0380
        /*007a*/ 	.short	0x0020


	//----- nvinfo : EIATTR_SW_WAR
	.align		4
.L_21:
        /*007c*/ 	.byte	0x04, 0x36
        /*007e*/ 	.short	(.L_23 - .L_22)
.L_22:
        /*0080*/ 	.word	0x00000008
.L_23:


//--------------------- .nv.callgraph             --------------------------
	.section	.nv.callgraph,"",@"SHT_CUDA_CALLGRAPH"
	.align	4
	.sectionentsize	8
	.align		4
        /*0000*/ 	.word	0x00000000
	.align		4
        /*0004*/ 	.word	0xffffffff
	.align		4
        /*0008*/ 	.word	0x00000000
	.align		4
        /*000c*/ 	.word	0xfffffffe
	.align		4
        /*0010*/ 	.word	0x00000000
	.align		4
        /*0014*/ 	.word	0xfffffffd
	.align		4
        /*0018*/ 	.word	0x00000000
	.align		4
        /*001c*/ 	.word	0xfffffffc


//--------------------- .text._Z18lookuptable_kernelP6float2S0_P4int2S0_ --------------------------
	.section	.text._Z18lookuptable_kernelP6float2S0_P4int2S0_,"ax",@progbits
	.align	128
        .global         _Z18lookuptable_kernelP6float2S0_P4int2S0_
        .type           _Z18lookuptable_kernelP6float2S0_P4int2S0_,@function
        .size           _Z18lookuptable_kernelP6float2S0_P4int2S0_,(.L_x_4 - _Z18lookuptable_kernelP6float2S0_P4int2S0_)
        .other          _Z18lookuptable_kernelP6float2S0_P4int2S0_,@"STO_CUDA_ENTRY STV_DEFAULT"
_Z18lookuptable_kernelP6float2S0_P4int2S0_:
.text._Z18lookuptable_kernelP6float2S0_P4int2S0_:
[----:B------:R-:W-:Y:S01]  /*0000*/  LDC R1, c[0x0][0x37c] ;  /* 0x0000df00ff017b82 */ /* 0x000fe20000000800 */
[----:B------:R-:W0:Y:S07]  /*0010*/  S2R R3, SR_TID.X ;  /* 0x0000000000037919 */ /* 0x000e2e0000002100 */
[----:B------:R-:W0:Y:S08]  /*0020*/  S2UR UR4, SR_CTAID.X ;  /* 0x00000000000479c3 */ /* 0x000e300000002500 */
[----:B------:R-:W0:Y:S02]  /*0030*/  LDC R0, c[0x0][0x360] ;  /* 0x0000d800ff007b82 */ /* 0x000e240000000800 */
[----:B0-----:R-:W-:-:S05]  /*0040*/  IMAD R0, R0, UR4, R3 ;  /* 0x0000000400007c24 */ /* 0x001fca000f8e0203 */
[----:B------:R-:W-:-:S13]  /*0050*/  ISETP.GT.AND P0, PT, R0, 0x40ff, PT ;  /* 0x000040ff0000780c */ /* 0x000fda0003f04270 */
[----:B------:R-:W-:Y:S05]  /*0060*/  @P0 EXIT ;  /* 0x000000000000094d */ /* 0x000fea0003800000 */
[----:B------:R-:W0:Y:S01]  /*0070*/  LDC.64 R2, c[0x0][0x390] ;  /* 0x0000e400ff027b82 */ /* 0x000e220000000a00 */
[----:B------:R-:W-:Y:S01]  /*0080*/  HFMA2 R21, -RZ, RZ, 0, 5.9604644775390625e-08 ;  /* 0x00000001ff157431 */ /* 0x000fe200000001ff */
[----:B------:R-:W-:Y:S01]  /*0090*/  BSSY.RECONVERGENT B0, `(.L_x_0) ;  /* 0x0000034000007945 */ /* 0x000fe20003800200 */
[----:B------:R-:W-:Y:S01]  /*00a0*/  CS2R R10, SRZ ;  /* 0x00000000000a7805 */ /* 0x000fe2000001ff00 */
[----:B------:R-:W1:Y:S04]  /*00b0*/  LDCU.64 UR4, c[0x0][0x358] ;  /* 0x00006b00ff0477ac */ /* 0x000e680008000a00 */
[----:B------:R-:W2:Y:S08]  /*00c0*/  LDC.64 R4, c[0x0][0x380] ;  /* 0x0000e000ff047b82 */ /* 0x000eb00000000a00 */
[----:B------:R-:W3:Y:S02]  /*00d0*/  LDC.64 R6, c[0x0][0x388] ;  /* 0x0000e200ff067b82 */ /* 0x000ee40000000a00 */
.L_x_2:
[----:B------:R-:W-:-:S04]  /*00e0*/  IMAD R9, R0, 0x3eb, R21 ;  /* 0x000003eb00097824 */ /* 0x000fc800078e0215 */
[----:B0-----:R-:W-:-:S05]  /*00f0*/  IMAD.WIDE R8, R9, 0x8, R2 ;  /* 0x0000000809087825 */ /* 0x001fca00078e0202 */
[----:B-1----:R-:W4:Y:S02]  /*0100*/  LDG.E R23, desc[UR4][R8.64] ;  /* 0x0000000408177981 */ /* 0x002f24000c1e1900 */
[----:B----4-:R-:W-:-:S13]  /*0110*/  ISETP.NE.AND P0, PT, R23, -0x1, PT ;  /* 0xffffffff1700780c */ /* 0x010fda0003f05270 */
[----:B------:R-:W-:Y:S05]  /*0120*/  @!P0 BRA `(.L_x_1) ;  /* 0x0000000000a88947 */ /* 0x000fea0003800000 */
[----:B------:R-:W2:Y:S01]  /*0130*/  LDG.E R27, desc[UR4][R8.64+0x4] ;  /* 0x00000404081b7981 */ /* 0x000ea2000c1e1900 */
[----:B---3--:R-:W-:-:S03]  /*0140*/  IMAD.WIDE R22, R23, 0x8, R6 ;  /* 0x0000000817167825 */ /* 0x008fc600078e0206 */
[----:B------:R-:W3:Y:S04]  /*0150*/  LDG.E R25, desc[UR4][R8.64+0x8] ;  /* 0x0000080408197981 */ /* 0x000ee8000c1e1900 */
[----:B------:R-:W4:Y:S01]  /*0160*/  LDG.E.64 R22, desc[UR4][R22.64] ;  /* 0x0000000416167981 */ /* 0x000f22000c1e1b00 */
[----:B--2---:R-:W-:-:S06]  /*0170*/  IMAD.WIDE R26, R27, 0x8, R4 ;  /* 0x000000081b1a7825 */ /* 0x004fcc00078e0204 */
[----:B------:R-:W2:Y:S01]  /*0180*/  LDG.E.64 R26, desc[UR4][R26.64] ;  /* 0x000000041a1a7981 */ /* 0x000ea2000c1e1b00 */
[----:B----4-:R-:W-:Y:S01]  /*0190*/  F2F.F64.F32 R12, R23 ;  /* 0x00000017000c7310 */ /* 0x010fe20000201800 */
[----:B---3--:R-:W-:Y:S01]  /*01a0*/  ISETP.NE.AND P0, PT, R25, -0x1, PT ;  /* 0xffffffff1900780c */ /* 0x008fe20003f05270 */
[-C--:B--2---:R-:W-:Y:S01]  /*01b0*/  FMUL R18, R26, R22.reuse ;  /* 0x000000161a127220 */ /* 0x084fe20000400000 */
[----:B------:R-:W-:-:S05]  /*01c0*/  FMUL R28, R27, R22 ;  /* 0x000000161b1c7220 */ /* 0x000fca0000400000 */
[----:B------:R-:W-:Y:S08]  /*01d0*/  F2F.F64.F32 R16, R27 ;  /* 0x0000001b00107310 */ /* 0x000ff00000201800 */
[----:B------:R-:W-:Y:S08]  /*01e0*/  F2F.F64.F32 R14, R26 ;  /* 0x0000001a000e7310 */ /* 0x000ff00000201800 */
[----:B------:R-:W0:Y:S08]  /*01f0*/  F2F.F64.F32 R18, R18 ;  /* 0x0000001200127310 */ /* 0x000e300000201800 */
[----:B------:R-:W1:Y:S01]  /*0200*/  F2F.F64.F32 R28, R28 ;  /* 0x0000001c001c7310 */ /* 0x000e620000201800 */
[----:B0-----:R-:W-:-:S02]  /*0210*/  DFMA R16, R16, R12, R18 ;  /* 0x0000000c1010722b */ /* 0x001fc40000000012 */
[----:B-1----:R-:W-:-:S08]  /*0220*/  DFMA R14, R12, -R14, R28 ;  /* 0x8000000e0c0e722b */ /* 0x002fd0000000001c */
[----:B------:R-:W0:Y:S08]  /*0230*/  F2F.F32.F64 R17, R16 ;  /* 0x0000001000117310 */ /* 0x000e300000301000 */
[----:B------:R-:W1:Y:S01]  /*0240*/  F2F.F32.F64 R14, R14 ;  /* 0x0000000e000e7310 */ /* 0x000e620000301000 */
[----:B0-----:R-:W-:Y:S01]  /*0250*/  FADD R10, R10, R17 ;  /* 0x000000110a0a7221 */ /* 0x001fe20000000000 */
[----:B-1----:R-:W-:Y:S01]  /*0260*/  FADD R11, R11, -R14 ;  /* 0x8000000e0b0b7221 */ /* 0x002fe20000000000 */
[----:B------:R-:W-:Y:S06]  /*0270*/  @!P0 BRA `(.L_x_1) ;  /* 0x0000000000548947 */ /* 0x000fec0003800000 */
[----:B------:R-:W2:Y:S01]  /*0280*/  LDG.E R19, desc[UR4][R8.64+0xc] ;  /* 0x00000c0408137981 */ /* 0x000ea2000c1e1900 */
[----:B------:R-:W-:-:S06]  /*0290*/  IMAD.WIDE R22, R25, 0x8, R6 ;  /* 0x0000000819167825 */ /* 0x000fcc00078e0206 */
[----:B------:R-:W3:Y:S01]  /*02a0*/  LDG.E.64 R22, desc[UR4][R22.64] ;  /* 0x0000000416167981 */ /* 0x000ee2000c1e1b00 */
[----:B--2---:R-:W-:-:S06]  /*02b0*/  IMAD.WIDE R18, R19, 0x8, R4 ;  /* 0x0000000813127825 */ /* 0x004fcc00078e0204 */
[----:B------:R-:W2:Y:S01]  /*02c0*/  LDG.E.64 R18, desc[UR4][R18.64] ;  /* 0x0000000412127981 */ /* 0x000ea2000c1e1b00 */
[----:B---3--:R-:W-:Y:S01]  /*02d0*/  F2F.F64.F32 R12, R23 ;  /* 0x00000017000c7310 */ /* 0x008fe20000201800 */
[----:B------:R-:W-:-:S04]  /*02e0*/  IADD3 R21, PT, PT, R21, 0x2, RZ ;  /* 0x0000000215157810 */ /* 0x000fc80007ffe0ff */
[----:B------:R-:W-:Y:S01]  /*02f0*/  ISETP.NE.AND P0, PT, R21, 0x3eb, PT ;  /* 0x000003eb1500780c */ /* 0x000fe20003f05270 */
[-C--:B--2---:R-:W-:Y:S01]  /*0300*/  FMUL R24, R18, R22.reuse ;  /* 0x0000001612187220 */ /* 0x084fe20000400000 */
[----:B------:R-:W-:Y:S01]  /*0310*/  FMUL R20, R19, R22 ;  /* 0x0000001613147220 */ /* 0x000fe20000400000 */
        /* <DEDUP_REMOVED lines=10> */
[----:B------:R-:W-:Y:S06]  /*03c0*/  @P0 BRA `(.L_x_2) ;  /* 0xfffffffc00440947 */ /* 0x000fec000383ffff */
.L_x_1:
[----:B------:R-:W-:Y:S05]  /*03d0*/  BSYNC.RECONVERGENT B0 ;  /* 0x0000000000007941 */ /* 0x000fea0003800200 */
.L_x_0:
[----:B------:R-:W0:Y:S02]  /*03e0*/  LDC.64 R2, c[0x0][0x398] ;  /* 0x0000e600ff027b82 */ /* 0x000e240000000a00 */
[----:B0-----:R-:W-:-:S05]  /*03f0*/  IMAD.WIDE R2, R0, 0x8, R2 ;  /* 0x0000000800027825 */ /* 0x001fca00078e0202 */
[----:B------:R-:W-:Y:S01]  /*0400*/  STG.E.64 desc[UR4][R2.64], R10 ;  /* 0x0000000a02007986 */ /* 0x000fe2000c101b04 */
[----:B------:R-:W-:Y:S05]  /*0410*/  EXIT ;  /* 0x000000000000794d */ /* 0x000fea0003800000 */
.L_x_3:
[----:B------:R-:W-:-:S00]  /*0420*/  BRA `(.L_x_3) ;  /* 0xfffffffc00fc7947 */ /* 0x000fc0000383ffff */
[----:B------:R-:W-:-:S00]  /*0430*/  NOP ;  /* 0x0000000000007918 */ /* 0x000fc00000000000 */
        /* <DEDUP_REMOVED lines=12> */
.L_x_4:


//--------------------- .nv.shared.reserved.0     --------------------------
	.section	.nv.shared.reserved.0,"aw",@nobits
	.weak		__nv_reservedSMEM_offset_0_alias
	.size		__nv_reservedSMEM_offset_0_alias, 0, 64
	.other		__nv_reservedSMEM_offset_0_alias,@"STO_CUDA_RESERVED_SHARED STV_DEFAULT"
__nv_reservedSMEM_offset_0_alias:
	.zero		0
	.zero		64


//--------------------- .nv.constant0._Z18lookuptable_kernelP6float2S0_P4int2S0_ --------------------------
	.section	.nv.constant0._Z18lookuptable_kernelP6float2S0_P4int2S0_,"a",@progbits
	.sectionflags	@""
	.align	4
.nv.constant0._Z18lookuptable_kernelP6float2S0_P4int2S0_:
	.zero		928


//--------------------- SYMBOLS --------------------------

	.type		.nv.reservedSmem.offset0,@object
	.size		.nv.reservedSmem.offset0,0x4
